//
// Generated by NVIDIA NVVM Compiler
//
// Compiler Build ID: CL-36424714
// Cuda compilation tools, release 13.0, V13.0.88
// Based on NVVM 20.0.0
//

.version 9.0
.target sm_100
.address_size 64

	// .globl	_Z6matmulPfS_S_iii
// _ZZ6matmulPfS_S_iiiE3Mds has been demoted
// _ZZ6matmulPfS_S_iiiE3Nds has been demoted

.visible .entry _Z6matmulPfS_S_iii(
	.param .u64 .ptr .align 1 _Z6matmulPfS_S_iii_param_0,
	.param .u64 .ptr .align 1 _Z6matmulPfS_S_iii_param_1,
	.param .u64 .ptr .align 1 _Z6matmulPfS_S_iii_param_2,
	.param .u32 _Z6matmulPfS_S_iii_param_3,
	.param .u32 _Z6matmulPfS_S_iii_param_4,
	.param .u32 _Z6matmulPfS_S_iii_param_5
)
{
	.reg .pred 	%p<11>;
	.reg .b32 	%r<120>;
	.reg .b32 	%f<145>;
	.reg .b64 	%rd<51>;
	// demoted variable
	.shared .align 4 .b8 _ZZ6matmulPfS_S_iiiE3Mds[16];
	// demoted variable
	.shared .align 4 .b8 _ZZ6matmulPfS_S_iiiE3Nds[16];
	ld.param.u64 	%rd5, [_Z6matmulPfS_S_iii_param_1];
	ld.param.u32 	%r49, [_Z6matmulPfS_S_iii_param_3];
	ld.param.u32 	%r50, [_Z6matmulPfS_S_iii_param_4];
	ld.param.u32 	%r51, [_Z6matmulPfS_S_iii_param_5];
	cvta.to.global.u64 	%rd1, %rd5;
	mov.u32 	%r52, %ctaid.x;
	add.s32 	%r53, %r50, %r52;
	mov.u32 	%r54, %ctaid.y;
	add.s32 	%r55, %r51, %r54;
	mov.u32 	%r1, %tid.x;
	mov.u32 	%r2, %tid.y;
	shl.b32 	%r56, %r55, 1;
	add.s32 	%r3, %r56, %r2;
	shl.b32 	%r4, %r53, 1;
	add.s32 	%r5, %r4, %r1;
	shr.u32 	%r57, %r49, 31;
	add.s32 	%r58, %r49, %r57;
	shr.s32 	%r6, %r58, 1;
	setp.lt.s32 	%p1, %r49, 2;
	mov.f32 	%f144, 0f00000000;
	@%p1 bra 	$L__BB0_12;
	mad.lo.s32 	%r7, %r3, %r49, %r1;
	shl.b32 	%r60, %r2, 3;
	mov.u32 	%r61, _ZZ6matmulPfS_S_iiiE3Mds;
	add.s32 	%r8, %r61, %r60;
	shl.b32 	%r62, %r1, 2;
	add.s32 	%r9, %r8, %r62;
	mov.u32 	%r63, _ZZ6matmulPfS_S_iiiE3Nds;
	add.s32 	%r11, %r63, %r62;
	add.s32 	%r10, %r11, %r60;
	add.s32 	%r64, %r6, -1;
	setp.lt.u32 	%p2, %r64, 7;
	mov.f32 	%f144, 0f00000000;
	mov.b32 	%r118, 0;
	@%p2 bra 	$L__BB0_4;
	and.b32  	%r118, %r6, 1073741816;
	neg.s32 	%r116, %r118;
	add.s32 	%r66, %r2, 14;
	mad.lo.s32 	%r67, %r49, %r66, %r1;
	add.s32 	%r114, %r67, %r4;
	add.s32 	%r68, %r2, 12;
	mad.lo.s32 	%r69, %r49, %r68, %r1;
	add.s32 	%r113, %r69, %r4;
	add.s32 	%r70, %r2, 10;
	mad.lo.s32 	%r71, %r49, %r70, %r1;
	add.s32 	%r112, %r71, %r4;
	add.s32 	%r72, %r2, 8;
	mad.lo.s32 	%r73, %r49, %r72, %r1;
	add.s32 	%r111, %r73, %r4;
	add.s32 	%r74, %r2, 6;
	mad.lo.s32 	%r75, %r49, %r74, %r1;
	add.s32 	%r110, %r75, %r4;
	add.s32 	%r76, %r2, 4;
	mad.lo.s32 	%r77, %r49, %r76, %r1;
	add.s32 	%r109, %r77, %r4;
	add.s32 	%r78, %r2, 2;
	mad.lo.s32 	%r79, %r49, %r78, %r1;
	add.s32 	%r108, %r79, %r4;
	mad.lo.s32 	%r80, %r2, %r49, %r1;
	add.s32 	%r107, %r80, %r4;
	mov.f32 	%f144, 0f00000000;
	mov.u32 	%r115, %r7;
$L__BB0_3:
	.pragma "nounroll";
	ld.param.u64 	%rd48, [_Z6matmulPfS_S_iii_param_0];
	cvta.to.global.u64 	%rd6, %rd48;
	mul.wide.s32 	%rd7, %r115, 4;
	add.s64 	%rd8, %rd6, %rd7;
	ld.global.f32 	%f17, [%rd8];
	st.shared.f32 	[%r9], %f17;
	mul.wide.s32 	%rd9, %r107, 4;
	add.s64 	%rd10, %rd1, %rd9;
	ld.global.f32 	%f18, [%rd10];
	st.shared.f32 	[%r10], %f18;
	bar.sync 	0;
	ld.shared.f32 	%f19, [%r8];
	ld.shared.f32 	%f20, [%r11];
	fma.rn.f32 	%f21, %f19, %f20, %f144;
	ld.shared.f32 	%f22, [%r8+4];
	ld.shared.f32 	%f23, [%r11+8];
	fma.rn.f32 	%f24, %f22, %f23, %f21;
	bar.sync 	0;
	ld.global.f32 	%f25, [%rd8+8];
	st.shared.f32 	[%r9], %f25;
	mul.wide.s32 	%rd11, %r108, 4;
	add.s64 	%rd12, %rd1, %rd11;
	ld.global.f32 	%f26, [%rd12];
	st.shared.f32 	[%r10], %f26;
	bar.sync 	0;
	ld.shared.f32 	%f27, [%r8];
	ld.shared.f32 	%f28, [%r11];
	fma.rn.f32 	%f29, %f27, %f28, %f24;
	ld.shared.f32 	%f30, [%r8+4];
	ld.shared.f32 	%f31, [%r11+8];
	fma.rn.f32 	%f32, %f30, %f31, %f29;
	bar.sync 	0;
	ld.global.f32 	%f33, [%rd8+16];
	st.shared.f32 	[%r9], %f33;
	mul.wide.s32 	%rd13, %r109, 4;
	add.s64 	%rd14, %rd1, %rd13;
	ld.global.f32 	%f34, [%rd14];
	st.shared.f32 	[%r10], %f34;
	bar.sync 	0;
	ld.shared.f32 	%f35, [%r8];
	ld.shared.f32 	%f36, [%r11];
	fma.rn.f32 	%f37, %f35, %f36, %f32;
	ld.shared.f32 	%f38, [%r8+4];
	ld.shared.f32 	%f39, [%r11+8];
	fma.rn.f32 	%f40, %f38, %f39, %f37;
	bar.sync 	0;
	ld.global.f32 	%f41, [%rd8+24];
	st.shared.f32 	[%r9], %f41;
	mul.wide.s32 	%rd15, %r110, 4;
	add.s64 	%rd16, %rd1, %rd15;
	ld.global.f32 	%f42, [%rd16];
	st.shared.f32 	[%r10], %f42;
	bar.sync 	0;
	ld.shared.f32 	%f43, [%r8];
	ld.shared.f32 	%f44, [%r11];
	fma.rn.f32 	%f45, %f43, %f44, %f40;
	ld.shared.f32 	%f46, [%r8+4];
	ld.shared.f32 	%f47, [%r11+8];
	fma.rn.f32 	%f48, %f46, %f47, %f45;
	bar.sync 	0;
	ld.global.f32 	%f49, [%rd8+32];
	st.shared.f32 	[%r9], %f49;
	mul.wide.s32 	%rd17, %r111, 4;
	add.s64 	%rd18, %rd1, %rd17;
	ld.global.f32 	%f50, [%rd18];
	st.shared.f32 	[%r10], %f50;
	bar.sync 	0;
	ld.shared.f32 	%f51, [%r8];
	ld.shared.f32 	%f52, [%r11];
	fma.rn.f32 	%f53, %f51, %f52, %f48;
	ld.shared.f32 	%f54, [%r8+4];
	ld.shared.f32 	%f55, [%r11+8];
	fma.rn.f32 	%f56, %f54, %f55, %f53;
	bar.sync 	0;
	ld.global.f32 	%f57, [%rd8+40];
	st.shared.f32 	[%r9], %f57;
	mul.wide.s32 	%rd19, %r112, 4;
	add.s64 	%rd20, %rd1, %rd19;
	ld.global.f32 	%f58, [%rd20];
	st.shared.f32 	[%r10], %f58;
	bar.sync 	0;
	ld.shared.f32 	%f59, [%r8];
	ld.shared.f32 	%f60, [%r11];
	fma.rn.f32 	%f61, %f59, %f60, %f56;
	ld.shared.f32 	%f62, [%r8+4];
	ld.shared.f32 	%f63, [%r11+8];
	fma.rn.f32 	%f64, %f62, %f63, %f61;
	bar.sync 	0;
	ld.global.f32 	%f65, [%rd8+48];
	st.shared.f32 	[%r9], %f65;
	mul.wide.s32 	%rd21, %r113, 4;
	add.s64 	%rd22, %rd1, %rd21;
	ld.global.f32 	%f66, [%rd22];
	st.shared.f32 	[%r10], %f66;
	bar.sync 	0;
	ld.shared.f32 	%f67, [%r8];
	ld.shared.f32 	%f68, [%r11];
	fma.rn.f32 	%f69, %f67, %f68, %f64;
	ld.shared.f32 	%f70, [%r8+4];
	ld.shared.f32 	%f71, [%r11+8];
	fma.rn.f32 	%f72, %f70, %f71, %f69;
	bar.sync 	0;
	ld.global.f32 	%f73, [%rd8+56];
	st.shared.f32 	[%r9], %f73;
	mul.wide.s32 	%rd23, %r114, 4;
	add.s64 	%rd24, %rd1, %rd23;
	ld.global.f32 	%f74, [%rd24];
	st.shared.f32 	[%r10], %f74;
	bar.sync 	0;
	ld.shared.f32 	%f75, [%r8];
	ld.shared.f32 	%f76, [%r11];
	fma.rn.f32 	%f77, %f75, %f76, %f72;
	ld.shared.f32 	%f78, [%r8+4];
	ld.shared.f32 	%f79, [%r11+8];
	fma.rn.f32 	%f144, %f78, %f79, %f77;
	bar.sync 	0;
	add.s32 	%r116, %r116, 8;
	add.s32 	%r115, %r115, 16;
	shl.b32 	%r81, %r49, 4;
	add.s32 	%r114, %r114, %r81;
	add.s32 	%r113, %r113, %r81;
	add.s32 	%r112, %r112, %r81;
	add.s32 	%r111, %r111, %r81;
	add.s32 	%r110, %r110, %r81;
	add.s32 	%r109, %r109, %r81;
	add.s32 	%r108, %r108, %r81;
	add.s32 	%r107, %r107, %r81;
	setp.ne.s32 	%p3, %r116, 0;
	@%p3 bra 	$L__BB0_3;
$L__BB0_4:
	and.b32  	%r43, %r6, 7;
	setp.eq.s32 	%p4, %r43, 0;
	@%p4 bra 	$L__BB0_12;
	ld.param.u64 	%rd49, [_Z6matmulPfS_S_iii_param_0];
	cvta.to.global.u64 	%rd2, %rd49;
	and.b32  	%r44, %r6, 3;
	setp.lt.u32 	%p5, %r43, 4;
	@%p5 bra 	$L__BB0_7;
	shl.b32 	%r82, %r118, 1;
	add.s32 	%r83, %r7, %r82;
	mul.wide.s32 	%rd25, %r83, 4;
	add.s64 	%rd26, %rd2, %rd25;
	ld.global.f32 	%f81, [%rd26];
	st.shared.f32 	[%r9], %f81;
	add.s32 	%r84, %r82, %r2;
	mad.lo.s32 	%r85, %r84, %r49, %r5;
	mul.wide.s32 	%rd27, %r85, 4;
	add.s64 	%rd28, %rd1, %rd27;
	ld.global.f32 	%f82, [%rd28];
	st.shared.f32 	[%r10], %f82;
	bar.sync 	0;
	ld.shared.f32 	%f83, [%r8];
	ld.shared.f32 	%f84, [%r11];
	fma.rn.f32 	%f85, %f83, %f84, %f144;
	ld.shared.f32 	%f86, [%r8+4];
	ld.shared.f32 	%f87, [%r11+8];
	fma.rn.f32 	%f88, %f86, %f87, %f85;
	bar.sync 	0;
	ld.global.f32 	%f89, [%rd26+8];
	st.shared.f32 	[%r9], %f89;
	add.s32 	%r86, %r84, 2;
	mad.lo.s32 	%r87, %r86, %r49, %r5;
	mul.wide.s32 	%rd29, %r87, 4;
	add.s64 	%rd30, %rd1, %rd29;
	ld.global.f32 	%f90, [%rd30];
	st.shared.f32 	[%r10], %f90;
	bar.sync 	0;
	ld.shared.f32 	%f91, [%r8];
	ld.shared.f32 	%f92, [%r11];
	fma.rn.f32 	%f93, %f91, %f92, %f88;
	ld.shared.f32 	%f94, [%r8+4];
	ld.shared.f32 	%f95, [%r11+8];
	fma.rn.f32 	%f96, %f94, %f95, %f93;
	bar.sync 	0;
	ld.global.f32 	%f97, [%rd26+16];
	st.shared.f32 	[%r9], %f97;
	add.s32 	%r88, %r84, 4;
	mad.lo.s32 	%r89, %r88, %r49, %r5;
	mul.wide.s32 	%rd31, %r89, 4;
	add.s64 	%rd32, %rd1, %rd31;
	ld.global.f32 	%f98, [%rd32];
	st.shared.f32 	[%r10], %f98;
	bar.sync 	0;
	ld.shared.f32 	%f99, [%r8];
	ld.shared.f32 	%f100, [%r11];
	fma.rn.f32 	%f101, %f99, %f100, %f96;
	ld.shared.f32 	%f102, [%r8+4];
	ld.shared.f32 	%f103, [%r11+8];
	fma.rn.f32 	%f104, %f102, %f103, %f101;
	bar.sync 	0;
	ld.global.f32 	%f105, [%rd26+24];
	st.shared.f32 	[%r9], %f105;
	add.s32 	%r90, %r84, 6;
	mad.lo.s32 	%r91, %r90, %r49, %r5;
	mul.wide.s32 	%rd33, %r91, 4;
	add.s64 	%rd34, %rd1, %rd33;
	ld.global.f32 	%f106, [%rd34];
	st.shared.f32 	[%r10], %f106;
	bar.sync 	0;
	ld.shared.f32 	%f107, [%r8];
	ld.shared.f32 	%f108, [%r11];
	fma.rn.f32 	%f109, %f107, %f108, %f104;
	ld.shared.f32 	%f110, [%r8+4];
	ld.shared.f32 	%f111, [%r11+8];
	fma.rn.f32 	%f144, %f110, %f111, %f109;
	bar.sync 	0;
	sub.s32 	%r92, %r82, %r118;
	add.s32 	%r118, %r92, 4;
$L__BB0_7:
	setp.eq.s32 	%p6, %r44, 0;
	@%p6 bra 	$L__BB0_12;
	setp.eq.s32 	%p7, %r44, 1;
	@%p7 bra 	$L__BB0_10;
	shl.b32 	%r93, %r118, 1;
	add.s32 	%r94, %r7, %r93;
	mul.wide.s32 	%rd35, %r94, 4;
	add.s64 	%rd36, %rd2, %rd35;
	ld.global.f32 	%f113, [%rd36];
	st.shared.f32 	[%r9], %f113;
	add.s32 	%r95, %r93, %r2;
	mad.lo.s32 	%r96, %r95, %r49, %r5;
	mul.wide.s32 	%rd37, %r96, 4;
	add.s64 	%rd38, %rd1, %rd37;
	ld.global.f32 	%f114, [%rd38];
	st.shared.f32 	[%r10], %f114;
	bar.sync 	0;
	ld.shared.f32 	%f115, [%r8];
	ld.shared.f32 	%f116, [%r11];
	fma.rn.f32 	%f117, %f115, %f116, %f144;
	ld.shared.f32 	%f118, [%r8+4];
	ld.shared.f32 	%f119, [%r11+8];
	fma.rn.f32 	%f120, %f118, %f119, %f117;
	bar.sync 	0;
	ld.global.f32 	%f121, [%rd36+8];
	st.shared.f32 	[%r9], %f121;
	add.s32 	%r97, %r95, 2;
	mad.lo.s32 	%r98, %r97, %r49, %r5;
	mul.wide.s32 	%rd39, %r98, 4;
	add.s64 	%rd40, %rd1, %rd39;
	ld.global.f32 	%f122, [%rd40];
	st.shared.f32 	[%r10], %f122;
	bar.sync 	0;
	ld.shared.f32 	%f123, [%r8];
	ld.shared.f32 	%f124, [%r11];
	fma.rn.f32 	%f125, %f123, %f124, %f120;
	ld.shared.f32 	%f126, [%r8+4];
	ld.shared.f32 	%f127, [%r11+8];
	fma.rn.f32 	%f144, %f126, %f127, %f125;
	bar.sync 	0;
	sub.s32 	%r99, %r93, %r118;
	add.s32 	%r118, %r99, 2;
$L__BB0_10:
	and.b32  	%r100, %r6, 1;
	setp.eq.b32 	%p8, %r100, 1;
	not.pred 	%p9, %p8;
	@%p9 bra 	$L__BB0_12;
	shl.b32 	%r101, %r118, 1;
	add.s32 	%r102, %r7, %r101;
	mul.wide.s32 	%rd41, %r102, 4;
	add.s64 	%rd42, %rd2, %rd41;
	ld.global.f32 	%f128, [%rd42];
	st.shared.f32 	[%r9], %f128;
	add.s32 	%r103, %r101, %r2;
	mad.lo.s32 	%r104, %r103, %r49, %r5;
	mul.wide.s32 	%rd43, %r104, 4;
	add.s64 	%rd44, %rd1, %rd43;
	ld.global.f32 	%f129, [%rd44];
	st.shared.f32 	[%r10], %f129;
	bar.sync 	0;
	ld.shared.f32 	%f130, [%r8];
	ld.shared.f32 	%f131, [%r11];
	fma.rn.f32 	%f132, %f130, %f131, %f144;
	ld.shared.f32 	%f133, [%r8+4];
	ld.shared.f32 	%f134, [%r11+8];
	fma.rn.f32 	%f144, %f133, %f134, %f132;
	bar.sync 	0;
$L__BB0_12:
	max.s32 	%r105, %r3, %r5;
	setp.ge.s32 	%p10, %r105, %r49;
	@%p10 bra 	$L__BB0_14;
	ld.param.u64 	%rd50, [_Z6matmulPfS_S_iii_param_2];
	mad.lo.s32 	%r106, %r3, %r49, %r5;
	cvta.to.global.u64 	%rd45, %rd50;
	mul.wide.s32 	%rd46, %r106, 4;
	add.s64 	%rd47, %rd45, %rd46;
	ld.global.f32 	%f135, [%rd47];
	add.f32 	%f136, %f144, %f135;
	st.global.f32 	[%rd47], %f136;
$L__BB0_14:
	ret;

}


// ===== COMPILED SASS (sm_100) =====

	.target	sm_100

	.elftype	@"ET_EXEC"


//--------------------- .note.nv.tkinfo           --------------------------
	.section	.note.nv.tkinfo,"",@"SHT_NOTE"
	.sectionflags	@"SHF_NOTE_NV_TKINFO"
	.tkinfo
        /*0018*/ 	.word	0x00000002
        /*0030*/ 	.string	""
        /*0030*/ 	.string	"ptxas"
        /*0030*/ 	.string	"Cuda compilation tools, release 13.0, V13.0.88"
        /*0030*/ 	.string	"Build cuda_13.0.r13.0/compiler.36424714_0"
        /*0030*/ 	.string	"-arch sm_100 -m 64 "



//--------------------- .note.nv.cuinfo           --------------------------
	.section	.note.nv.cuinfo,"",@"SHT_NOTE"
	.sectionflags	@"SHF_NOTE_NV_CUINFO"
        /*0018*/ 	.short	0x0002
        /*001a*/ 	.short	0x0064
        /*001c*/ 	.short	0x0082
	.zero		2


//--------------------- .nv.info                  --------------------------
	.section	.nv.info,"",@"SHT_CUDA_INFO"
	.align	4


	//----- nvinfo : EIATTR_REGCOUNT
	.align		4
        /*0000*/ 	.byte	0x04, 0x2f
        /*0002*/ 	.short	(.L_1 - .L_0)
	.align		4
.L_0:
        /*0004*/ 	.word	index@(_Z6matmulPfS_S_iii)
        /*0008*/ 	.word	0x00000028


	//----- nvinfo : EIATTR_FRAME_SIZE
	.align		4
.L_1:
        /*000c*/ 	.byte	0x04, 0x11
        /*000e*/ 	.short	(.L_3 - .L_2)
	.align		4
.L_2:
        /*0010*/ 	.word	index@(_Z6matmulPfS_S_iii)
        /*0014*/ 	.word	0x00000000


	//----- nvinfo : EIATTR_MIN_STACK_SIZE
	.align		4
.L_3:
        /*0018*/ 	.byte	0x04, 0x12
        /*001a*/ 	.short	(.L_5 - .L_4)
	.align		4
.L_4:
        /*001c*/ 	.word	index@(_Z6matmulPfS_S_iii)
        /*0020*/ 	.word	0x00000000
.L_5:


//--------------------- .nv.compat                --------------------------
	.section	.nv.compat,"",@"SHT_CUDA_COMPAT_INFO"
	.align	4
        /*0000*/ 	.byte	0x02, 0x09, 0x00, 0x00, 0x02, 0x02, 0x01, 0x00, 0x02, 0x05, 0x05, 0x00, 0x03, 0x07, 0x01, 0x01
        /*0010*/ 	.byte	0x02, 0x03, 0x00, 0x00, 0x02, 0x06, 0x01, 0x00, 0x04, 0x0b, 0x08, 0x00, 0x09, 0x00, 0x00, 0x00
        /*0020*/ 	.byte	0x00, 0x00, 0x00, 0x00


//--------------------- .nv.info._Z6matmulPfS_S_iii --------------------------
	.section	.nv.info._Z6matmulPfS_S_iii,"",@"SHT_CUDA_INFO"
	.sectionflags	@""
	.align	4


	//----- nvinfo : EIATTR_CUDA_API_VERSION
	.align		4
        /*0000*/ 	.byte	0x04, 0x37
        /*0002*/ 	.short	(.L_7 - .L_6)
.L_6:
        /*0004*/ 	.word	0x00000082


	//----- nvinfo : EIATTR_KPARAM_INFO
	.align		4
.L_7:
        /*0008*/ 	.byte	0x04, 0x17
        /*000a*/ 	.short	(.L_9 - .L_8)
.L_8:
        /*000c*/ 	.word	0x00000000
        /*0010*/ 	.short	0x0005
        /*0012*/ 	.short	0x0020
        /*0014*/ 	.byte	0x00, 0xf0, 0x11, 0x00


	//----- nvinfo : EIATTR_KPARAM_INFO
	.align		4
.L_9:
        /*0018*/ 	.byte	0x04, 0x17
        /*001a*/ 	.short	(.L_11 - .L_10)
.L_10:
        /*001c*/ 	.word	0x00000000
        /*0020*/ 	.short	0x0004
        /*0022*/ 	.short	0x001c
        /*0024*/ 	.byte	0x00, 0xf0, 0x11, 0x00


	//----- nvinfo : EIATTR_KPARAM_INFO
	.align		4
.L_11:
        /*0028*/ 	.byte	0x04, 0x17
        /*002a*/ 	.short	(.L_13 - .L_12)
.L_12:
        /*002c*/ 	.word	0x00000000
        /*0030*/ 	.short	0x0003
        /*0032*/ 	.short	0x0018
        /*0034*/ 	.byte	0x00, 0xf0, 0x11, 0x00


	//----- nvinfo : EIATTR_KPARAM_INFO
	.align		4
.L_13:
        /*0038*/ 	.byte	0x04, 0x17
        /*003a*/ 	.short	(.L_15 - .L_14)
.L_14:
        /*003c*/ 	.word	0x00000000
        /*0040*/ 	.short	0x0002
        /*0042*/ 	.short	0x0010
        /*0044*/ 	.byte	0x00, 0xf5, 0x21, 0x00


	//----- nvinfo : EIATTR_KPARAM_INFO
	.align		4
.L_15:
        /*0048*/ 	.byte	0x04, 0x17
        /*004a*/ 	.short	(.L_17 - .L_16)
.L_16:
        /*004c*/ 	.word	0x00000000
        /*0050*/ 	.short	0x0001
        /*0052*/ 	.short	0x0008
        /*0054*/ 	.byte	0x00, 0xf5, 0x21, 0x00


	//----- nvinfo : EIATTR_KPARAM_INFO
	.align		4
.L_17:
        /*0058*/ 	.byte	0x04, 0x17
        /*005a*/ 	.short	(.L_19 - .L_18)
.L_18:
        /*005c*/ 	.word	0x00000000
        /*0060*/ 	.short	0x0000
        /*0062*/ 	.short	0x0000
        /*0064*/ 	.byte	0x00, 0xf5, 0x21, 0x00


	//----- nvinfo : EIATTR_SPARSE_MMA_MASK
	.align		4
.L_19:
        /*0068*/ 	.byte	0x03, 0x50
        /*006a*/ 	.short	0x0000


	//----- nvinfo : EIATTR_MAXREG_COUNT
	.align		4
        /*006c*/ 	.byte	0x03, 0x1b
        /*006e*/ 	.short	0x00ff


	//----- nvinfo : EIATTR_NUM_BARRIERS
	.align		4
        /*0070*/ 	.byte	0x02, 0x4c
        /*0072*/ 	.byte	0x01
	.zero		1


	//----- nvinfo : EIATTR_MERCURY_ISA_VERSION
	.align		4
        /*0074*/ 	.byte	0x03, 0x5f
        /*0076*/ 	.short	0x0101


	//----- nvinfo : EIATTR_VRC_CTA_INIT_COUNT
	.align		4
        /*0078*/ 	.byte	0x02, 0x4a
	.zero		1
	.zero		1


	//----- nvinfo : EIATTR_EXIT_INSTR_OFFSETS
	.align		4
        /*007c*/ 	.byte	0x04, 0x1c
        /*007e*/ 	.short	(.L_21 - .L_20)


	//   ....[0]....
.L_20:
        /*0080*/ 	.word	0x000012a0


	//   ....[1]....
        /*0084*/ 	.word	0x00001310


	//----- nvinfo : EIATTR_CBANK_PARAM_SIZE
	.align		4
.L_21:
        /*0088*/ 	.byte	0x03, 0x19
        /*008a*/ 	.short	0x0024


	//----- nvinfo : EIATTR_PARAM_CBANK
	.align		4
        /*008c*/ 	.byte	0x04, 0x0a
        /*008e*/ 	.short	(.L_23 - .L_22)
	.align		4
.L_22:
        /*0090*/ 	.word	index@(.nv.constant0._Z6matmulPfS_S_iii)
        /*0094*/ 	.short	0x0380
        /*0096*/ 	.short	0x0024


	//----- nvinfo : EIATTR_SW_WAR
	.align		4
.L_23:
        /*0098*/ 	.byte	0x04, 0x36
        /*009a*/ 	.short	(.L_25 - .L_24)
.L_24:
        /*009c*/ 	.word	0x00000008
.L_25:


//--------------------- .nv.callgraph             --------------------------
	.section	.nv.callgraph,"",@"SHT_CUDA_CALLGRAPH"
	.align	4
	.sectionentsize	8
	.align		4
        /*0000*/ 	.word	0x00000000
	.align		4
        /*0004*/ 	.word	0xffffffff
	.align		4
        /*0008*/ 	.word	0x00000000
	.align		4
        /*000c*/ 	.word	0xfffffffe
	.align		4
        /*0010*/ 	.word	0x00000000
	.align		4
        /*0014*/ 	.word	0xfffffffd
	.align		4
        /*0018*/ 	.word	0x00000000
	.align		4
        /*001c*/ 	.word	0xfffffffc


//--------------------- .text._Z6matmulPfS_S_iii  --------------------------
	.section	.text._Z6matmulPfS_S_iii,"ax",@progbits
	.align	128
        .global         _Z6matmulPfS_S_iii
        .type           _Z6matmulPfS_S_iii,@function
        .size           _Z6matmulPfS_S_iii,(.L_x_6 - _Z6matmulPfS_S_iii)
        .other          _Z6matmulPfS_S_iii,@"STO_CUDA_ENTRY STV_DEFAULT"
_Z6matmulPfS_S_iii:
.text._Z6matmulPfS_S_iii:
[----:B------:R-:W-:Y:S08]  /*0000*/  LDC R1, c[0x0][0x37c] ;  /* 0x0000df00ff017b82 */ /* 0x000ff00000000800 */
[----:B------:R-:W0:Y:S01]  /*0010*/  LDC.64 R4, c[0x0][0x398] ;  /* 0x0000e600ff047b82 */ /* 0x000e220000000a00 */
[----:B------:R-:W1:Y:S01]  /*0020*/  S2R R29, SR_TID.X ;  /* 0x00000000001d7919 */ /* 0x000e620000002100 */
[----:B------:R-:W2:Y:S01]  /*0030*/  LDCU.64 UR8, c[0x0][0x358] ;  /* 0x00006b00ff0877ac */ /* 0x000ea20008000a00 */
[----:B------:R-:W-:Y:S01]  /*0040*/  HFMA2 R22, -RZ, RZ, 0, 0 ;  /* 0x00000000ff167431 */ /* 0x000fe200000001ff */
[----:B------:R-:W3:Y:S04]  /*0050*/  S2R R3, SR_TID.Y ;  /* 0x0000000000037919 */ /* 0x000ee80000002200 */
[----:B------:R-:W4:Y:S08]  /*0060*/  S2UR UR4, SR_CTAID.X ;  /* 0x00000000000479c3 */ /* 0x000f300000002500 */
[----:B------:R-:W5:Y:S08]  /*0070*/  S2UR UR5, SR_CTAID.Y ;  /* 0x00000000000579c3 */ /* 0x000f700000002600 */
[----:B------:R-:W5:Y:S01]  /*0080*/  LDC R2, c[0x0][0x3a0] ;  /* 0x0000e800ff027b82 */ /* 0x000f620000000800 */
[----:B0-----:R-:W-:-:S02]  /*0090*/  ISETP.GE.AND P0, PT, R4, 0x2, PT ;  /* 0x000000020400780c */ /* 0x001fc40003f06270 */
[----:B----4-:R-:W-:-:S04]  /*00a0*/  IADD3 R13, PT, PT, R5, UR4, RZ ;  /* 0x00000004050d7c10 */ /* 0x010fc8000fffe0ff */
[----:B-1----:R-:W-:Y:S02]  /*00b0*/  LEA R5, R13, R29, 0x1 ;  /* 0x0000001d0d057211 */ /* 0x002fe400078e08ff */
[----:B-----5:R-:W-:-:S04]  /*00c0*/  IADD3 R2, PT, PT, R2, UR5, RZ ;  /* 0x0000000502027c10 */ /* 0x020fc8000fffe0ff */
[----:B---3--:R-:W-:Y:S01]  /*00d0*/  LEA R2, R2, R3, 0x1 ;  /* 0x0000000302027211 */ /* 0x008fe200078e08ff */
[----:B--2---:R-:W-:Y:S06]  /*00e0*/  @!P0 BRA `(.L_x_0) ;  /* 0x0000001000648947 */ /* 0x004fec0003800000 */
[----:B------:R-:W0:Y:S01]  /*00f0*/  S2UR UR6, SR_CgaCtaId ;  /* 0x00000000000679c3 */ /* 0x000e220000008800 */
[-C--:B------:R-:W-:Y:S01]  /*0100*/  LEA.HI R6, R4, R4.reuse, RZ, 0x1 ;  /* 0x0000000404067211 */ /* 0x080fe200078f08ff */
[----:B------:R-:W-:Y:S01]  /*0110*/  UMOV UR4, 0x400 ;  /* 0x0000040000047882 */ /* 0x000fe20000000000 */
[----:B------:R-:W-:Y:S01]  /*0120*/  IMAD R7, R2, R4, R29 ;  /* 0x0000000402077224 */ /* 0x000fe200078e021d */
[----:B------:R-:W-:Y:S01]  /*0130*/  UIADD3 UR5, UPT, UPT, UR4, 0x10, URZ ;  /* 0x0000001004057890 */ /* 0x000fe2000fffe0ff */
[----:B------:R-:W-:Y:S02]  /*0140*/  SHF.R.S32.HI R6, RZ, 0x1, R6 ;  /* 0x00000001ff067819 */ /* 0x000fe40000011406 */
[----:B------:R-:W-:Y:S02]  /*0150*/  MOV R22, RZ ;  /* 0x000000ff00167202 */ /* 0x000fe40000000f00 */
[----:B------:R-:W-:Y:S02]  /*0160*/  IADD3 R0, PT, PT, R6, -0x1, RZ ;  /* 0xffffffff06007810 */ /* 0x000fe40007ffe0ff */
[----:B------:R-:W-:-:S02]  /*0170*/  MOV R12, RZ ;  /* 0x000000ff000c7202 */ /* 0x000fc40000000f00 */
[----:B------:R-:W-:Y:S01]  /*0180*/  ISETP.GE.U32.AND P0, PT, R0, 0x7, PT ;  /* 0x000000070000780c */ /* 0x000fe20003f06070 */
[----:B0-----:R-:W-:Y:S02]  /*0190*/  ULEA UR4, UR6, UR4, 0x18 ;  /* 0x0000000406047291 */ /* 0x001fe4000f8ec0ff */
[----:B------:R-:W-:-:S04]  /*01a0*/  ULEA UR5, UR6, UR5, 0x18 ;  /* 0x0000000506057291 */ /* 0x000fc8000f8ec0ff */
[----:B------:R-:W-:Y:S02]  /*01b0*/  LEA R8, R3, UR4, 0x3 ;  /* 0x0000000403087c11 */ /* 0x000fe4000f8e18ff */
[C---:B------:R-:W-:Y:S02]  /*01c0*/  LEA R10, R29.reuse, UR5, 0x2 ;  /* 0x000000051d0a7c11 */ /* 0x040fe4000f8e10ff */
[----:B------:R-:W-:Y:S02]  /*01d0*/  LEA R9, R29, R8, 0x2 ;  /* 0x000000081d097211 */ /* 0x000fe400078e10ff */
[----:B------:R-:W-:Y:S01]  /*01e0*/  LEA R11, R3, R10, 0x3 ;  /* 0x0000000a030b7211 */ /* 0x000fe200078e18ff */
[----:B------:R-:W-:Y:S06]  /*01f0*/  @!P0 BRA `(.L_x_1) ;  /* 0x0000000800288947 */ /* 0x000fec0003800000 */
[C---:B------:R-:W-:Y:S01]  /*0200*/  IADD3 R15, PT, PT, R3.reuse, 0xe, RZ ;  /* 0x0000000e030f7810 */ /* 0x040fe20007ffe0ff */
[CCC-:B------:R-:W-:Y:S01]  /*0210*/  IMAD R26, R3.reuse, R4.reuse, R29.reuse ;  /* 0x00000004031a7224 */ /* 0x1c0fe200078e021d */
[C---:B------:R-:W-:Y:S02]  /*0220*/  IADD3 R17, PT, PT, R3.reuse, 0xc, RZ ;  /* 0x0000000c03117810 */ /* 0x040fe40007ffe0ff */
[----:B------:R-:W-:Y:S01]  /*0230*/  IADD3 R19, PT, PT, R3, 0xa, RZ ;  /* 0x0000000a03137810 */ /* 0x000fe20007ffe0ff */
[-CC-:B------:R-:W-:Y:S01]  /*0240*/  IMAD R0, R15, R4.reuse, R29.reuse ;  /* 0x000000040f007224 */ /* 0x180fe200078e021d */
        /* <DEDUP_REMOVED lines=8> */
[----:B------:R-:W-:Y:S01]  /*02d0*/  LOP3.LUT R12, R6, 0x3ffffff8, RZ, 0xc0, !PT ;  /* 0x3ffffff8060c7812 */ /* 0x000fe200078ec0ff */
[--C-:B------:R-:W-:Y:S01]  /*02e0*/  IMAD R22, R25, R4, R29.reuse ;  /* 0x0000000419167224 */ /* 0x100fe200078e021d */
[----:B------:R-:W-:Y:S01]  /*02f0*/  LEA R33, R13, R26, 0x1 ;  /* 0x0000001a0d217211 */ /* 0x000fe200078e08ff */
[----:B------:R-:W-:Y:S01]  /*0300*/  IMAD R24, R27, R4, R29 ;  /* 0x000000041b187224 */ /* 0x000fe200078e021d */
[----:B------:R-:W-:-:S02]  /*0310*/  LEA R23, R13, R0, 0x1 ;  /* 0x000000000d177211 */ /* 0x000fc400078e08ff */
[C---:B------:R-:W-:Y:S02]  /*0320*/  LEA R15, R13.reuse, R14, 0x1 ;  /* 0x0000000e0d0f7211 */ /* 0x040fe400078e08ff */
[C---:B------:R-:W-:Y:S02]  /*0330*/  LEA R25, R13.reuse, R16, 0x1 ;  /* 0x000000100d197211 */ /* 0x040fe400078e08ff */
[C---:B------:R-:W-:Y:S02]  /*0340*/  LEA R27, R13.reuse, R18, 0x1 ;  /* 0x000000120d1b7211 */ /* 0x040fe400078e08ff */
[C---:B------:R-:W-:Y:S02]  /*0350*/  LEA R29, R13.reuse, R20, 0x1 ;  /* 0x000000140d1d7211 */ /* 0x040fe400078e08ff */
[C---:B------:R-:W-:Y:S02]  /*0360*/  LEA R31, R13.reuse, R22, 0x1 ;  /* 0x000000160d1f7211 */ /* 0x040fe400078e08ff */
[----:B------:R-:W-:-:S02]  /*0370*/  LEA R13, R13, R24, 0x1 ;  /* 0x000000180d0d7211 */ /* 0x000fc400078e08ff */
[----:B------:R-:W-:Y:S02]  /*0380*/  MOV R22, RZ ;  /* 0x000000ff00167202 */ /* 0x000fe40000000f00 */
[----:B------:R-:W-:Y:S02]  /*0390*/  MOV R0, R7 ;  /* 0x0000000700007202 */ /* 0x000fe40000000f00 */
[----:B------:R-:W-:-:S07]  /*03a0*/  IADD3 R14, PT, PT, -R12, RZ, RZ ;  /* 0x000000ff0c0e7210 */ /* 0x000fce0007ffe1ff */
.L_x_2:
[----:B------:R-:W0:Y:S08]  /*03b0*/  LDC.64 R34, c[0x0][0x380] ;  /* 0x0000e000ff227b82 */ /* 0x000e300000000a00 */
[----:B------:R-:W1:Y:S01]  /*03c0*/  LDC.64 R18, c[0x0][0x388] ;  /* 0x0000e200ff127b82 */ /* 0x000e620000000a00 */
[----:B0-----:R-:W-:-:S05]  /*03d0*/  IMAD.WIDE R34, R0, 0x4, R34 ;  /* 0x0000000400227825 */ /* 0x001fca00078e0222 */
[----:B------:R-:W2:Y:S01]  /*03e0*/  LDG.E R24, desc[UR8][R34.64] ;  /* 0x0000000822187981 */ /* 0x000ea2000c1e1900 */
[----:B-1----:R-:W-:-:S06]  /*03f0*/  IMAD.WIDE R20, R33, 0x4, R18 ;  /* 0x0000000421147825 */ /* 0x002fcc00078e0212 */
[----:B------:R-:W3:Y:S01]  /*0400*/  LDG.E R20, desc[UR8][R20.64] ;  /* 0x0000000814147981 */ /* 0x000ee2000c1e1900 */
[----:B------:R-:W-:-:S03]  /*0410*/  IMAD.WIDE R36, R13, 0x4, R18 ;  /* 0x000000040d247825 */ /* 0x000fc600078e0212 */
[----:B--2---:R-:W-:Y:S04]  /*0420*/  STS [R9], R24 ;  /* 0x0000001809007388 */ /* 0x004fe80000000800 */
[----:B---3--:R-:W-:Y:S01]  /*0430*/  STS [R11], R20 ;  /* 0x000000140b007388 */ /* 0x008fe20000000800 */
[----:B------:R-:W-:Y:S06]  /*0440*/  BAR.SYNC.DEFER_BLOCKING 0x0 ;  /* 0x0000000000007b1d */ /* 0x000fec0000010000 */
[----:B------:R-:W-:Y:S04]  /*0450*/  LDS R26, [R10] ;  /* 0x000000000a1a7984 */ /* 0x000fe80000000800 */
[----:B------:R-:W-:Y:S04]  /*0460*/  LDS R28, [R10+0x8] ;  /* 0x000008000a1c7984 */ /* 0x000fe80000000800 */
[----:B------:R-:W0:Y:S01]  /*0470*/  LDS.64 R16, [R8] ;  /* 0x0000000008107984 */ /* 0x000e220000000a00 */
[----:B------:R-:W-:Y:S06]  /*0480*/  BAR.SYNC.DEFER_BLOCKING 0x0 ;  /* 0x0000000000007b1d */ /* 0x000fec0000010000 */
[----:B------:R-:W2:Y:S04]  /*0490*/  LDG.E R30, desc[UR8][R34.64+0x8] ;  /* 0x00000808221e7981 */ /* 0x000ea8000c1e1900 */
[----:B------:R-:W3:Y:S01]  /*04a0*/  LDG.E R36, desc[UR8][R36.64] ;  /* 0x0000000824247981 */ /* 0x000ee2000c1e1900 */
[----:B0-----:R-:W-:-:S04]  /*04b0*/  FFMA R16, R16, R26, R22 ;  /* 0x0000001a10107223 */ /* 0x001fc80000000016 */
[----:B------:R-:W-:Y:S01]  /*04c0*/  FFMA R28, R28, R17, R16 ;  /* 0x000000111c1c7223 */ /* 0x000fe20000000010 */
[----:B------:R-:W-:Y:S01]  /*04d0*/  IMAD.WIDE R20, R31, 0x4, R18 ;  /* 0x000000041f147825 */ /* 0x000fe200078e0212 */
        /* <DEDUP_REMOVED lines=47> */
[--C-:B------:R-:W-:Y:S01]  /*07d0*/  IMAD.WIDE R20, R15, 0x4, R18.reuse ;  /* 0x000000040f147825 */ /* 0x100fe200078e0212 */
        /* <DEDUP_REMOVED lines=9> */
[----:B------:R-:W-:-:S03]  /*0870*/  IMAD.WIDE R36, R23, 0x4, R18 ;  /* 0x0000000417247825 */ /* 0x000fc600078e0212 */
[----:B---3--:R-:W-:Y:S04]  /*0880*/  STS [R9], R20 ;  /* 0x0000001409007388 */ /* 0x008fe80000000800 */
[----:B--2---:R-:W-:Y:S01]  /*0890*/  STS [R11], R21 ;  /* 0x000000150b007388 */ /* 0x004fe20000000800 */
[----:B------:R-:W-:Y:S06]  /*08a0*/  BAR.SYNC.DEFER_BLOCKING 0x0 ;  /* 0x0000000000007b1d */ /* 0x000fec0000010000 */
[----:B------:R-:W-:Y:S04]  /*08b0*/  LDS R30, [R10] ;  /* 0x000000000a1e7984 */ /* 0x000fe80000000800 */
[----:B------:R-:W-:Y:S04]  /*08c0*/  LDS R28, [R10+0x8] ;  /* 0x000008000a1c7984 */ /* 0x000fe80000000800 */
[----:B------:R-:W1:Y:S01]  /*08d0*/  LDS.64 R18, [R8] ;  /* 0x0000000008127984 */ /* 0x000e620000000a00 */
[----:B------:R-:W-:Y:S06]  /*08e0*/  BAR.SYNC.DEFER_BLOCKING 0x0 ;  /* 0x0000000000007b1d */ /* 0x000fec0000010000 */
[----:B------:R-:W2:Y:S04]  /*08f0*/  LDG.E R34, desc[UR8][R34.64+0x38] ;  /* 0x0000380822227981 */ /* 0x000ea8000c1e1900 */
[----:B------:R-:W3:Y:S01]  /*0900*/  LDG.E R36, desc[UR8][R36.64] ;  /* 0x0000000824247981 */ /* 0x000ee2000c1e1900 */
[----:B0-----:R-:W-:Y:S01]  /*0910*/  FFMA R16, R16, R24, R22 ;  /* 0x0000001810107223 */ /* 0x001fe20000000016 */
[----:B------:R-:W-:-:S03]  /*0920*/  IADD3 R14, PT, PT, R14, 0x8, RZ ;  /* 0x000000080e0e7810 */ /* 0x000fc60007ffe0ff */
[----:B------:R-:W-:Y:S01]  /*0930*/  FFMA R17, R26, R17, R16 ;  /* 0x000000111a117223 */ /* 0x000fe20000000010 */
[----:B------:R-:W-:-:S03]  /*0940*/  ISETP.NE.AND P0, PT, R14, RZ, PT ;  /* 0x000000ff0e00720c */ /* 0x000fc60003f05270 */
[----:B-1----:R-:W-:-:S04]  /*0950*/  FFMA R17, R18, R30, R17 ;  /* 0x0000001e12117223 */ /* 0x002fc80000000011 */
[----:B------:R-:W-:Y:S01]  /*0960*/  FFMA R17, R28, R19, R17 ;  /* 0x000000131c117223 */ /* 0x000fe20000000011 */
[----:B------:R-:W-:Y:S02]  /*0970*/  IADD3 R0, PT, PT, R0, 0x10, RZ ;  /* 0x0000001000007810 */ /* 0x000fe40007ffe0ff */
[C---:B------:R-:W-:Y:S02]  /*0980*/  LEA R33, R4.reuse, R33, 0x4 ;  /* 0x0000002104217211 */ /* 0x040fe400078e20ff */
[C---:B------:R-:W-:Y:S02]  /*0990*/  LEA R13, R4.reuse, R13, 0x4 ;  /* 0x0000000d040d7211 */ /* 0x040fe400078e20ff */
[C---:B------:R-:W-:Y:S02]  /*09a0*/  LEA R31, R4.reuse, R31, 0x4 ;  /* 0x0000001f041f7211 */ /* 0x040fe400078e20ff */
[C---:B------:R-:W-:Y:S02]  /*09b0*/  LEA R29, R4.reuse, R29, 0x4 ;  /* 0x0000001d041d7211 */ /* 0x040fe400078e20ff */
[----:B------:R-:W-:-:S02]  /*09c0*/  LEA R27, R4, R27, 0x4 ;  /* 0x0000001b041b7211 */ /* 0x000fc400078e20ff */
[C---:B------:R-:W-:Y:S02]  /*09d0*/  LEA R25, R4.reuse, R25, 0x4 ;  /* 0x0000001904197211 */ /* 0x040fe400078e20ff */
[C---:B------:R-:W-:Y:S02]  /*09e0*/  LEA R23, R4.reuse, R23, 0x4 ;  /* 0x0000001704177211 */ /* 0x040fe400078e20ff */
[----:B------:R-:W-:Y:S01]  /*09f0*/  LEA R15, R4, R15, 0x4 ;  /* 0x0000000f040f7211 */ /* 0x000fe200078e20ff */
[----:B--2---:R-:W-:Y:S04]  /*0a00*/  STS [R9], R34 ;  /* 0x0000002209007388 */ /* 0x004fe80000000800 */
[----:B---3--:R-:W-:Y:S01]  /*0a10*/  STS [R11], R36 ;  /* 0x000000240b007388 */ /* 0x008fe20000000800 */
[----:B------:R-:W-:Y:S06]  /*0a20*/  BAR.SYNC.DEFER_BLOCKING 0x0 ;  /* 0x0000000000007b1d */ /* 0x000fec0000010000 */
[----:B------:R-:W-:Y:S04]  /*0a30*/  LDS R35, [R10] ;  /* 0x000000000a237984 */ /* 0x000fe80000000800 */
[----:B------:R-:W0:Y:S04]  /*0a40*/  LDS.64 R20, [R8] ;  /* 0x0000000008147984 */ /* 0x000e280000000a00 */
[----:B------:R-:W1:Y:S01]  /*0a50*/  LDS R32, [R10+0x8] ;  /* 0x000008000a207984 */ /* 0x000e620000000800 */
[----:B0-----:R-:W-:-:S04]  /*0a60*/  FFMA R17, R20, R35, R17 ;  /* 0x0000002314117223 */ /* 0x001fc80000000011 */
[----:B-1----:R-:W-:Y:S01]  /*0a70*/  FFMA R22, R32, R21, R17 ;  /* 0x0000001520167223 */ /* 0x002fe20000000011 */
[----:B------:R-:W-:Y:S06]  /*0a80*/  BAR.SYNC.DEFER_BLOCKING 0x0 ;  /* 0x0000000000007b1d */ /* 0x000fec0000010000 */
[----:B------:R-:W-:Y:S05]  /*0a90*/  @P0 BRA `(.L_x_2) ;  /* 0xfffffff800440947 */ /* 0x000fea000383ffff */
.L_x_1:
[----:B------:R-:W-:-:S13]  /*0aa0*/  LOP3.LUT P0, R0, R6, 0x7, RZ, 0xc0, !PT ;  /* 0x0000000706007812 */ /* 0x000fda000780c0ff */
[----:B------:R-:W-:Y:S05]  /*0ab0*/  @!P0 BRA `(.L_x_0) ;  /* 0x0000000400f08947 */ /* 0x000fea0003800000 */
[----:B------:R-:W-:Y:S02]  /*0ac0*/  ISETP.GE.U32.AND P0, PT, R0, 0x4, PT ;  /* 0x000000040000780c */ /* 0x000fe40003f06070 */
[----:B------:R-:W-:-:S04]  /*0ad0*/  LOP3.LUT R31, R6, 0x3, RZ, 0xc0, !PT ;  /* 0x00000003061f7812 */ /* 0x000fc800078ec0ff */
[----:B------:R-:W-:-:S07]  /*0ae0*/  ISETP.NE.AND P1, PT, R31, RZ, PT ;  /* 0x000000ff1f00720c */ /* 0x000fce0003f25270 */
[----:B------:R-:W-:Y:S06]  /*0af0*/  @!P0 BRA `(.L_x_3) ;  /* 0x0000000000f88947 */ /* 0x000fec0003800000 */
[----:B------:R-:W0:Y:S01]  /*0b00*/  LDC.64 R16, c[0x0][0x380] ;  /* 0x0000e000ff107b82 */ /* 0x000e220000000a00 */
[C---:B------:R-:W-:Y:S02]  /*0b10*/  LEA R23, R12.reuse, R3, 0x1 ;  /* 0x000000030c177211 */ /* 0x040fe400078e08ff */
[----:B------:R-:W-:-:S03]  /*0b20*/  LEA R13, R12, R7, 0x1 ;  /* 0x000000070c0d7211 */ /* 0x000fc600078e08ff */
[----:B------:R-:W-:Y:S02]  /*0b30*/  IMAD R19, R23, R4, R5 ;  /* 0x0000000417137224 */ /* 0x000fe400078e0205 */
[----:B------:R-:W1:Y:S01]  /*0b40*/  LDC.64 R20, c[0x0][0x388] ;  /* 0x0000e200ff147b82 */ /* 0x000e620000000a00 */
[----:B0-----:R-:W-:-:S05]  /*0b50*/  IMAD.WIDE R16, R13, 0x4, R16 ;  /* 0x000000040d107825 */ /* 0x001fca00078e0210 */
[----:B------:R-:W2:Y:S01]  /*0b60*/  LDG.E R24, desc[UR8][R16.64] ;  /* 0x0000000810187981 */ /* 0x000ea2000c1e1900 */
[----:B-1----:R-:W-:-:S06]  /*0b70*/  IMAD.WIDE R18, R19, 0x4, R20 ;  /* 0x0000000413127825 */ /* 0x002fcc00078e0214 */
[----:B------:R-:W3:Y:S01]  /*0b80*/  LDG.E R18, desc[UR8][R18.64] ;  /* 0x0000000812127981 */ /* 0x000ee2000c1e1900 */
[----:B------:R-:W-:-:S05]  /*0b90*/  IADD3 R0, PT, PT, R23, 0x2, RZ ;  /* 0x0000000217007810 */ /* 0x000fca0007ffe0ff */
[----:B------:R-:W-:-:S04]  /*0ba0*/  IMAD R27, R0, R4, R5 ;  /* 0x00000004001b7224 */ /* 0x000fc800078e0205 */
[----:B------:R-:W-:Y:S01]  /*0bb0*/  IMAD.WIDE R26, R27, 0x4, R20 ;  /* 0x000000041b1a7825 */ /* 0x000fe200078e0214 */
[----:B--2---:R0:W-:Y:S04]  /*0bc0*/  STS [R9], R24 ;  /* 0x0000001809007388 */ /* 0x0041e80000000800 */
[----:B---3--:R-:W-:Y:S01]  /*0bd0*/  STS [R11], R18 ;  /* 0x000000120b007388 */ /* 0x008fe20000000800 */
[----:B------:R-:W-:Y:S06]  /*0be0*/  BAR.SYNC.DEFER_BLOCKING 0x0 ;  /* 0x0000000000007b1d */ /* 0x000fec0000010000 */
[----:B------:R-:W-:Y:S04]  /*0bf0*/  LDS R13, [R10] ;  /* 0x000000000a0d7984 */ /* 0x000fe80000000800 */
[----:B------:R-:W-:Y:S04]  /*0c00*/  LDS R0, [R10+0x8] ;  /* 0x000008000a007984 */ /* 0x000fe80000000800 */
[----:B------:R-:W1:Y:S01]  /*0c10*/  LDS.64 R14, [R8] ;  /* 0x00000000080e7984 */ /* 0x000e620000000a00 */
[----:B------:R-:W-:Y:S06]  /*0c20*/  BAR.SYNC.DEFER_BLOCKING 0x0 ;  /* 0x0000000000007b1d */ /* 0x000fec0000010000 */
[----:B------:R-:W2:Y:S04]  /*0c30*/  LDG.E R30, desc[UR8][R16.64+0x8] ;  /* 0x00000808101e7981 */ /* 0x000ea8000c1e1900 */
[----:B------:R-:W3:Y:S01]  /*0c40*/  LDG.E R32, desc[UR8][R26.64] ;  /* 0x000000081a207981 */ /* 0x000ee2000c1e1900 */
[----:B------:R-:W-:-:S05]  /*0c50*/  IADD3 R19, PT, PT, R23, 0x4, RZ ;  /* 0x0000000417137810 */ /* 0x000fca0007ffe0ff */
[----:B------:R-:W-:-:S04]  /*0c60*/  IMAD R19, R19, R4, R5 ;  /* 0x0000000413137224 */ /* 0x000fc800078e0205 */
[----:B0-----:R-:W-:Y:S01]  /*0c70*/  IMAD.WIDE R24, R19, 0x4, R20 ;  /* 0x0000000413187825 */ /* 0x001fe200078e0214 */
        /* <DEDUP_REMOVED lines=9> */
[----:B------:R-:W-:-:S05]  /*0d10*/  IADD3 R23, PT, PT, R23, 0x6, RZ ;  /* 0x0000000617177810 */ /* 0x000fca0007ffe0ff */
[----:B------:R-:W-:-:S04]  /*0d20*/  IMAD R23, R23, R4, R5 ;  /* 0x0000000417177224 */ /* 0x000fc800078e0205 */
[----:B------:R-:W-:Y:S01]  /*0d30*/  IMAD.WIDE R26, R23, 0x4, R20 ;  /* 0x00000004171a7825 */ /* 0x000fe200078e0214 */
[----:B--2---:R-:W-:Y:S04]  /*0d40*/  STS [R9], R34 ;  /* 0x0000002209007388 */ /* 0x004fe80000000800 */
[----:B---3--:R-:W-:Y:S01]  /*0d50*/  STS [R11], R24 ;  /* 0x000000180b007388 */ /* 0x008fe20000000800 */
[----:B------:R-:W-:Y:S06]  /*0d60*/  BAR.SYNC.DEFER_BLOCKING 0x0 ;  /* 0x0000000000007b1d */ /* 0x000fec0000010000 */
[----:B------:R-:W-:Y:S04]  /*0d70*/  LDS R23, [R10] ;  /* 0x000000000a177984 */ /* 0x000fe80000000800 */
[----:B------:R-:W-:Y:S04]  /*0d80*/  LDS R30, [R10+0x8] ;  /* 0x000008000a1e7984 */ /* 0x000fe80000000800 */
[----:B------:R-:W2:Y:S01]  /*0d90*/  LDS.64 R20, [R8] ;  /* 0x0000000008147984 */ /* 0x000ea20000000a00 */
[----:B------:R-:W-:Y:S06]  /*0da0*/  BAR.SYNC.DEFER_BLOCKING 0x0 ;  /* 0x0000000000007b1d */ /* 0x000fec0000010000 */
[----:B------:R-:W3:Y:S04]  /*0db0*/  LDG.E R16, desc[UR8][R16.64+0x18] ;  /* 0x0000180810107981 */ /* 0x000ee8000c1e1900 */
[----:B------:R-:W4:Y:S01]  /*0dc0*/  LDG.E R26, desc[UR8][R26.64] ;  /* 0x000000081a1a7981 */ /* 0x000f22000c1e1900 */
[----:B-1----:R-:W-:-:S04]  /*0dd0*/  FFMA R13, R14, R13, R22 ;  /* 0x0000000d0e0d7223 */ /* 0x002fc80000000016 */
[----:B------:R-:W-:-:S04]  /*0de0*/  FFMA R13, R0, R15, R13 ;  /* 0x0000000f000d7223 */ /* 0x000fc8000000000d */
[----:B0-----:R-:W-:-:S04]  /*0df0*/  FFMA R13, R18, R29, R13 ;  /* 0x0000001d120d7223 */ /* 0x001fc8000000000d */
[----:B------:R-:W-:-:S04]  /*0e00*/  FFMA R13, R28, R19, R13 ;  /* 0x000000131c0d7223 */ /* 0x000fc8000000000d */
[----:B--2---:R-:W-:-:S04]  /*0e10*/  FFMA R13, R20, R23, R13 ;  /* 0x00000017140d7223 */ /* 0x004fc8000000000d */
[----:B------:R-:W-:Y:S01]  /*0e20*/  FFMA R13, R30, R21, R13 ;  /* 0x000000151e0d7223 */ /* 0x000fe2000000000d */
[----:B------:R-:W-:-:S04]  /*0e30*/  LEA R12, R12, -R12, 0x1 ;  /* 0x8000000c0c0c7211 */ /* 0x000fc800078e08ff */
[----:B------:R-:W-:Y:S01]  /*0e40*/  IADD3 R12, PT, PT, R12, 0x4, RZ ;  /* 0x000000040c0c7810 */ /* 0x000fe20007ffe0ff */
[----:B---3--:R-:W-:Y:S04]  /*0e50*/  STS [R9], R16 ;  /* 0x0000001009007388 */ /* 0x008fe80000000800 */
[----:B----4-:R-:W-:Y:S01]  /*0e60*/  STS [R11], R26 ;  /* 0x0000001a0b007388 */ /* 0x010fe20000000800 */
[----:B------:R-:W-:Y:S06]  /*0e70*/  BAR.SYNC.DEFER_BLOCKING 0x0 ;  /* 0x0000000000007b1d */ /* 0x000fec0000010000 */
[----:B------:R-:W-:Y:S04]  /*0e80*/  LDS R32, [R10] ;  /* 0x000000000a207984 */ /* 0x000fe80000000800 */
[----:B------:R-:W0:Y:S04]  /*0e90*/  LDS.64 R24, [R8] ;  /* 0x0000000008187984 */ /* 0x000e280000000a00 */
[----:B------:R-:W1:Y:S01]  /*0ea0*/  LDS R33, [R10+0x8] ;  /* 0x000008000a217984 */ /* 0x000e620000000800 */
[----:B0-----:R-:W-:-:S04]  /*0eb0*/  FFMA R24, R24, R32, R13 ;  /* 0x0000002018187223 */ /* 0x001fc8000000000d */
[----:B-1----:R-:W-:Y:S01]  /*0ec0*/  FFMA R22, R33, R25, R24 ;  /* 0x0000001921167223 */ /* 0x002fe20000000018 */
[----:B------:R-:W-:Y:S06]  /*0ed0*/  BAR.SYNC.DEFER_BLOCKING 0x0 ;  /* 0x0000000000007b1d */ /* 0x000fec0000010000 */
.L_x_3:
[----:B------:R-:W-:Y:S05]  /*0ee0*/  @!P1 BRA `(.L_x_0) ;  /* 0x0000000000e49947 */ /* 0x000fea0003800000 */
[----:B------:R-:W-:Y:S02]  /*0ef0*/  ISETP.NE.AND P0, PT, R31, 0x1, PT ;  /* 0x000000011f00780c */ /* 0x000fe40003f05270 */
[----:B------:R-:W-:-:S04]  /*0f00*/  LOP3.LUT R6, R6, 0x1, RZ, 0xc0, !PT ;  /* 0x0000000106067812 */ /* 0x000fc800078ec0ff */
[----:B------:R-:W-:-:S07]  /*0f10*/  ISETP.NE.U32.AND P1, PT, R6, 0x1, PT ;  /* 0x000000010600780c */ /* 0x000fce0003f25070 */
        /* <DEDUP_REMOVED lines=24> */
[----:B------:R-:W-:-:S04]  /*10a0*/  LEA R12, R12, -R12, 0x1 ;  /* 0x8000000c0c0c7211 */ /* 0x000fc800078e08ff */
[----:B------:R-:W-:Y:S01]  /*10b0*/  IADD3 R12, PT, PT, R12, 0x2, RZ ;  /* 0x000000020c0c7810 */ /* 0x000fe20007ffe0ff */
        /* <DEDUP_REMOVED lines=9> */
.L_x_4:
[----:B------:R-:W-:Y:S05]  /*1150*/  @P1 BRA `(.L_x_0) ;  /* 0x0000000000481947 */ /* 0x000fea0003800000 */
[----:B------:R-:W0:Y:S01]  /*1160*/  LDC.64 R14, c[0x0][0x380] ;  /* 0x0000e000ff0e7b82 */ /* 0x000e220000000a00 */
[C---:B------:R-:W-:Y:S02]  /*1170*/  LEA R3, R12.reuse, R3, 0x1 ;  /* 0x000000030c037211 */ /* 0x040fe400078e08ff */
[----:B------:R-:W-:-:S03]  /*1180*/  LEA R7, R12, R7, 0x1 ;  /* 0x000000070c077211 */ /* 0x000fc600078e08ff */
[----:B------:R-:W-:Y:S02]  /*1190*/  IMAD R3, R3, R4, R5 ;  /* 0x0000000403037224 */ /* 0x000fe400078e0205 */
[----:B------:R-:W1:Y:S01]  /*11a0*/  LDC.64 R16, c[0x0][0x388] ;  /* 0x0000e200ff107b82 */ /* 0x000e620000000a00 */
[----:B0-----:R-:W-:-:S06]  /*11b0*/  IMAD.WIDE R6, R7, 0x4, R14 ;  /* 0x0000000407067825 */ /* 0x001fcc00078e020e */
[----:B------:R-:W2:Y:S01]  /*11c0*/  LDG.E R6, desc[UR8][R6.64] ;  /* 0x0000000806067981 */ /* 0x000ea2000c1e1900 */
[----:B-1----:R-:W-:-:S06]  /*11d0*/  IMAD.WIDE R12, R3, 0x4, R16 ;  /* 0x00000004030c7825 */ /* 0x002fcc00078e0210 */
[----:B------:R-:W3:Y:S04]  /*11e0*/  LDG.E R12, desc[UR8][R12.64] ;  /* 0x000000080c0c7981 */ /* 0x000ee8000c1e1900 */
        /* <DEDUP_REMOVED lines=9> */
.L_x_0:
[----:B------:R-:W-:-:S04]  /*1280*/  VIMNMX R3, PT, PT, R2, R5, !PT ;  /* 0x0000000502037248 */ /* 0x000fc80007fe0100 */
[----:B------:R-:W-:-:S13]  /*1290*/  ISETP.GE.AND P0, PT, R3, R4, PT ;  /* 0x000000040300720c */ /* 0x000fda0003f06270 */
[----:B------:R-:W-:Y:S05]  /*12a0*/  @P0 EXIT ;  /* 0x000000000000094d */ /* 0x000fea0003800000 */
[----:B------:R-:W0:Y:S01]  /*12b0*/  LDC.64 R6, c[0x0][0x390] ;  /* 0x0000e400ff067b82 */ /* 0x000e220000000a00 */
[----:B------:R-:W-:-:S04]  /*12c0*/  IMAD R3, R2, R4, R5 ;  /* 0x0000000402037224 */ /* 0x000fc800078e0205 */
[----:B0-----:R-:W-:-:S05]  /*12d0*/  IMAD.WIDE R2, R3, 0x4, R6 ;  /* 0x0000000403027825 */ /* 0x001fca00078e0206 */
[----:B------:R-:W2:Y:S02]  /*12e0*/  LDG.E R5, desc[UR8][R2.64] ;  /* 0x0000000802057981 */ /* 0x000ea4000c1e1900 */
[----:B--2---:R-:W-:-:S05]  /*12f0*/  FADD R5, R5, R22 ;  /* 0x0000001605057221 */ /* 0x004fca0000000000 */
[----:B------:R-:W-:Y:S01]  /*1300*/  STG.E desc[UR8][R2.64], R5 ;  /* 0x0000000502007986 */ /* 0x000fe2000c101908 */
[----:B------:R-:W-:Y:S05]  /*1310*/  EXIT ;  /* 0x000000000000794d */ /* 0x000fea0003800000 */
.L_x_5:
[----:B------:R-:W-:-:S00]  /*1320*/  BRA `(.L_x_5) ;  /* 0xfffffffc00fc7947 */ /* 0x000fc0000383ffff */
[----:B------:R-:W-:-:S00]  /*1330*/  NOP ;  /* 0x0000000000007918 */ /* 0x000fc00000000000 */
        /* <DEDUP_REMOVED lines=12> */
.L_x_6:


//--------------------- .nv.shared._Z6matmulPfS_S_iii --------------------------
	.section	.nv.shared._Z6matmulPfS_S_iii,"aw",@nobits
	.sectionflags	@""
	.align	4
.nv.shared._Z6matmulPfS_S_iii:
	.zero		1056


//--------------------- .nv.shared.reserved.0     --------------------------
	.section	.nv.shared.reserved.0,"aw",@nobits
	.weak		__nv_reservedSMEM_offset_0_alias
	.size		__nv_reservedSMEM_offset_0_alias, 0, 64
	.other		__nv_reservedSMEM_offset_0_alias,@"STO_CUDA_RESERVED_SHARED STV_DEFAULT"
__nv_reservedSMEM_offset_0_alias:
	.zero		0
	.zero		64


//--------------------- .nv.constant0._Z6matmulPfS_S_iii --------------------------
	.section	.nv.constant0._Z6matmulPfS_S_iii,"a",@progbits
	.sectionflags	@""
	.align	4
.nv.constant0._Z6matmulPfS_S_iii:
	.zero		932


//--------------------- SYMBOLS --------------------------

	.type		.nv.reservedSmem.offset0,@object
	.size		.nv.reservedSmem.offset0,0x4
	.type		.nv.reservedSmem.cap,@object
	.size		.nv.reservedSmem.cap,0x4
